//
// Generated by NVIDIA NVVM Compiler
//
// Compiler Build ID: CL-36424714
// Cuda compilation tools, release 13.0, V13.0.88
// Based on NVVM 20.0.0
//

.version 9.0
.target sm_100
.address_size 64

	// .globl	_Z12gpu_multiplyPfS_S_iiii
// _ZZ12gpu_multiplyPfS_S_iiiiE1A has been demoted
// _ZZ12gpu_multiplyPfS_S_iiiiE1B has been demoted

.visible .entry _Z12gpu_multiplyPfS_S_iiii(
	.param .u64 .ptr .align 1 _Z12gpu_multiplyPfS_S_iiii_param_0,
	.param .u64 .ptr .align 1 _Z12gpu_multiplyPfS_S_iiii_param_1,
	.param .u64 .ptr .align 1 _Z12gpu_multiplyPfS_S_iiii_param_2,
	.param .u32 _Z12gpu_multiplyPfS_S_iiii_param_3,
	.param .u32 _Z12gpu_multiplyPfS_S_iiii_param_4,
	.param .u32 _Z12gpu_multiplyPfS_S_iiii_param_5,
	.param .u32 _Z12gpu_multiplyPfS_S_iiii_param_6
)
{
	.reg .pred 	%p<3>;
	.reg .b32 	%r<40>;
	.reg .b32 	%f<102>;
	.reg .b64 	%rd<13>;
	// demoted variable
	.shared .align 4 .b8 _ZZ12gpu_multiplyPfS_S_iiiiE1A[4096];
	// demoted variable
	.shared .align 4 .b8 _ZZ12gpu_multiplyPfS_S_iiiiE1B[4096];
	ld.param.u64 	%rd4, [_Z12gpu_multiplyPfS_S_iiii_param_0];
	ld.param.u64 	%rd5, [_Z12gpu_multiplyPfS_S_iiii_param_1];
	ld.param.u64 	%rd6, [_Z12gpu_multiplyPfS_S_iiii_param_2];
	ld.param.u32 	%r15, [_Z12gpu_multiplyPfS_S_iiii_param_4];
	ld.param.u32 	%r16, [_Z12gpu_multiplyPfS_S_iiii_param_6];
	add.s32 	%r17, %r15, 62;
	setp.lt.u32 	%p1, %r17, 63;
	@%p1 bra 	$L__BB0_3;
	add.s32 	%r18, %r15, 31;
	shr.s32 	%r19, %r18, 31;
	shr.u32 	%r20, %r19, 27;
	add.s32 	%r21, %r18, %r20;
	shr.s32 	%r22, %r21, 5;
	cvta.to.global.u64 	%rd7, %rd6;
	mov.u32 	%r23, %ctaid.y;
	mov.u32 	%r24, %ntid.y;
	mov.u32 	%r25, %tid.y;
	mad.lo.s32 	%r26, %r23, %r24, %r25;
	mov.u32 	%r27, %ctaid.x;
	mov.u32 	%r28, %ntid.x;
	mov.u32 	%r29, %tid.x;
	mad.lo.s32 	%r30, %r27, %r28, %r29;
	mad.lo.s32 	%r31, %r16, %r26, %r30;
	mul.wide.s32 	%rd8, %r31, 4;
	add.s64 	%rd1, %rd7, %rd8;
	shl.b32 	%r32, %r25, 7;
	mov.u32 	%r33, _ZZ12gpu_multiplyPfS_S_iiiiE1A;
	add.s32 	%r1, %r33, %r32;
	shl.b32 	%r34, %r29, 2;
	add.s32 	%r2, %r1, %r34;
	mov.u32 	%r35, _ZZ12gpu_multiplyPfS_S_iiiiE1B;
	add.s32 	%r4, %r35, %r34;
	add.s32 	%r3, %r4, %r32;
	max.u32 	%r36, %r22, 1;
	neg.s32 	%r39, %r36;
	mad.lo.s32 	%r38, %r15, %r26, %r29;
	mad.lo.s32 	%r37, %r25, %r16, %r30;
	shl.b32 	%r8, %r16, 5;
	cvta.to.global.u64 	%rd2, %rd4;
	cvta.to.global.u64 	%rd3, %rd5;
	mov.f32 	%f101, 0f00000000;
$L__BB0_2:
	mul.wide.u32 	%rd9, %r38, 4;
	add.s64 	%rd10, %rd2, %rd9;
	ld.global.f32 	%f4, [%rd10];
	st.shared.f32 	[%r2], %f4;
	mul.wide.u32 	%rd11, %r37, 4;
	add.s64 	%rd12, %rd3, %rd11;
	ld.global.f32 	%f5, [%rd12];
	st.shared.f32 	[%r3], %f5;
	bar.sync 	0;
	ld.shared.f32 	%f6, [%r1];
	ld.shared.f32 	%f7, [%r4];
	fma.rn.f32 	%f8, %f6, %f7, %f101;
	ld.shared.f32 	%f9, [%r1+4];
	ld.shared.f32 	%f10, [%r4+128];
	fma.rn.f32 	%f11, %f9, %f10, %f8;
	ld.shared.f32 	%f12, [%r1+8];
	ld.shared.f32 	%f13, [%r4+256];
	fma.rn.f32 	%f14, %f12, %f13, %f11;
	ld.shared.f32 	%f15, [%r1+12];
	ld.shared.f32 	%f16, [%r4+384];
	fma.rn.f32 	%f17, %f15, %f16, %f14;
	ld.shared.f32 	%f18, [%r1+16];
	ld.shared.f32 	%f19, [%r4+512];
	fma.rn.f32 	%f20, %f18, %f19, %f17;
	ld.shared.f32 	%f21, [%r1+20];
	ld.shared.f32 	%f22, [%r4+640];
	fma.rn.f32 	%f23, %f21, %f22, %f20;
	ld.shared.f32 	%f24, [%r1+24];
	ld.shared.f32 	%f25, [%r4+768];
	fma.rn.f32 	%f26, %f24, %f25, %f23;
	ld.shared.f32 	%f27, [%r1+28];
	ld.shared.f32 	%f28, [%r4+896];
	fma.rn.f32 	%f29, %f27, %f28, %f26;
	ld.shared.f32 	%f30, [%r1+32];
	ld.shared.f32 	%f31, [%r4+1024];
	fma.rn.f32 	%f32, %f30, %f31, %f29;
	ld.shared.f32 	%f33, [%r1+36];
	ld.shared.f32 	%f34, [%r4+1152];
	fma.rn.f32 	%f35, %f33, %f34, %f32;
	ld.shared.f32 	%f36, [%r1+40];
	ld.shared.f32 	%f37, [%r4+1280];
	fma.rn.f32 	%f38, %f36, %f37, %f35;
	ld.shared.f32 	%f39, [%r1+44];
	ld.shared.f32 	%f40, [%r4+1408];
	fma.rn.f32 	%f41, %f39, %f40, %f38;
	ld.shared.f32 	%f42, [%r1+48];
	ld.shared.f32 	%f43, [%r4+1536];
	fma.rn.f32 	%f44, %f42, %f43, %f41;
	ld.shared.f32 	%f45, [%r1+52];
	ld.shared.f32 	%f46, [%r4+1664];
	fma.rn.f32 	%f47, %f45, %f46, %f44;
	ld.shared.f32 	%f48, [%r1+56];
	ld.shared.f32 	%f49, [%r4+1792];
	fma.rn.f32 	%f50, %f48, %f49, %f47;
	ld.shared.f32 	%f51, [%r1+60];
	ld.shared.f32 	%f52, [%r4+1920];
	fma.rn.f32 	%f53, %f51, %f52, %f50;
	ld.shared.f32 	%f54, [%r1+64];
	ld.shared.f32 	%f55, [%r4+2048];
	fma.rn.f32 	%f56, %f54, %f55, %f53;
	ld.shared.f32 	%f57, [%r1+68];
	ld.shared.f32 	%f58, [%r4+2176];
	fma.rn.f32 	%f59, %f57, %f58, %f56;
	ld.shared.f32 	%f60, [%r1+72];
	ld.shared.f32 	%f61, [%r4+2304];
	fma.rn.f32 	%f62, %f60, %f61, %f59;
	ld.shared.f32 	%f63, [%r1+76];
	ld.shared.f32 	%f64, [%r4+2432];
	fma.rn.f32 	%f65, %f63, %f64, %f62;
	ld.shared.f32 	%f66, [%r1+80];
	ld.shared.f32 	%f67, [%r4+2560];
	fma.rn.f32 	%f68, %f66, %f67, %f65;
	ld.shared.f32 	%f69, [%r1+84];
	ld.shared.f32 	%f70, [%r4+2688];
	fma.rn.f32 	%f71, %f69, %f70, %f68;
	ld.shared.f32 	%f72, [%r1+88];
	ld.shared.f32 	%f73, [%r4+2816];
	fma.rn.f32 	%f74, %f72, %f73, %f71;
	ld.shared.f32 	%f75, [%r1+92];
	ld.shared.f32 	%f76, [%r4+2944];
	fma.rn.f32 	%f77, %f75, %f76, %f74;
	ld.shared.f32 	%f78, [%r1+96];
	ld.shared.f32 	%f79, [%r4+3072];
	fma.rn.f32 	%f80, %f78, %f79, %f77;
	ld.shared.f32 	%f81, [%r1+100];
	ld.shared.f32 	%f82, [%r4+3200];
	fma.rn.f32 	%f83, %f81, %f82, %f80;
	ld.shared.f32 	%f84, [%r1+104];
	ld.shared.f32 	%f85, [%r4+3328];
	fma.rn.f32 	%f86, %f84, %f85, %f83;
	ld.shared.f32 	%f87, [%r1+108];
	ld.shared.f32 	%f88, [%r4+3456];
	fma.rn.f32 	%f89, %f87, %f88, %f86;
	ld.shared.f32 	%f90, [%r1+112];
	ld.shared.f32 	%f91, [%r4+3584];
	fma.rn.f32 	%f92, %f90, %f91, %f89;
	ld.shared.f32 	%f93, [%r1+116];
	ld.shared.f32 	%f94, [%r4+3712];
	fma.rn.f32 	%f95, %f93, %f94, %f92;
	ld.shared.f32 	%f96, [%r1+120];
	ld.shared.f32 	%f97, [%r4+3840];
	fma.rn.f32 	%f98, %f96, %f97, %f95;
	ld.shared.f32 	%f99, [%r1+124];
	ld.shared.f32 	%f100, [%r4+3968];
	fma.rn.f32 	%f101, %f99, %f100, %f98;
	st.global.f32 	[%rd1], %f101;
	bar.sync 	0;
	add.s32 	%r39, %r39, 1;
	setp.ne.s32 	%p2, %r39, 0;
	add.s32 	%r38, %r38, 32;
	add.s32 	%r37, %r37, %r8;
	@%p2 bra 	$L__BB0_2;
$L__BB0_3:
	ret;

}


// ===== COMPILED SASS (sm_100) =====

	.target	sm_100

	.elftype	@"ET_EXEC"


//--------------------- .note.nv.tkinfo           --------------------------
	.section	.note.nv.tkinfo,"",@"SHT_NOTE"
	.sectionflags	@"SHF_NOTE_NV_TKINFO"
	.tkinfo
        /*0018*/ 	.word	0x00000002
        /*0030*/ 	.string	""
        /*0030*/ 	.string	"ptxas"
        /*0030*/ 	.string	"Cuda compilation tools, release 13.0, V13.0.88"
        /*0030*/ 	.string	"Build cuda_13.0.r13.0/compiler.36424714_0"
        /*0030*/ 	.string	"-arch sm_100 -m 64 "



//--------------------- .note.nv.cuinfo           --------------------------
	.section	.note.nv.cuinfo,"",@"SHT_NOTE"
	.sectionflags	@"SHF_NOTE_NV_CUINFO"
        /*0018*/ 	.short	0x0002
        /*001a*/ 	.short	0x0064
        /*001c*/ 	.short	0x0082
	.zero		2


//--------------------- .nv.info                  --------------------------
	.section	.nv.info,"",@"SHT_CUDA_INFO"
	.align	4


	//----- nvinfo : EIATTR_REGCOUNT
	.align		4
        /*0000*/ 	.byte	0x04, 0x2f
        /*0002*/ 	.short	(.L_1 - .L_0)
	.align		4
.L_0:
        /*0004*/ 	.word	index@(_Z12gpu_multiplyPfS_S_iiii)
        /*0008*/ 	.word	0x00000020


	//----- nvinfo : EIATTR_FRAME_SIZE
	.align		4
.L_1:
        /*000c*/ 	.byte	0x04, 0x11
        /*000e*/ 	.short	(.L_3 - .L_2)
	.align		4
.L_2:
        /*0010*/ 	.word	index@(_Z12gpu_multiplyPfS_S_iiii)
        /*0014*/ 	.word	0x00000000


	//----- nvinfo : EIATTR_MIN_STACK_SIZE
	.align		4
.L_3:
        /*0018*/ 	.byte	0x04, 0x12
        /*001a*/ 	.short	(.L_5 - .L_4)
	.align		4
.L_4:
        /*001c*/ 	.word	index@(_Z12gpu_multiplyPfS_S_iiii)
        /*0020*/ 	.word	0x00000000
.L_5:


//--------------------- .nv.compat                --------------------------
	.section	.nv.compat,"",@"SHT_CUDA_COMPAT_INFO"
	.align	4
        /*0000*/ 	.byte	0x02, 0x09, 0x00, 0x00, 0x02, 0x02, 0x01, 0x00, 0x02, 0x05, 0x05, 0x00, 0x03, 0x07, 0x01, 0x01
        /*0010*/ 	.byte	0x02, 0x03, 0x00, 0x00, 0x02, 0x06, 0x01, 0x00, 0x04, 0x0b, 0x08, 0x00, 0x09, 0x00, 0x00, 0x00
        /*0020*/ 	.byte	0x00, 0x00, 0x00, 0x00


//--------------------- .nv.info._Z12gpu_multiplyPfS_S_iiii --------------------------
	.section	.nv.info._Z12gpu_multiplyPfS_S_iiii,"",@"SHT_CUDA_INFO"
	.sectionflags	@""
	.align	4


	//----- nvinfo : EIATTR_CUDA_API_VERSION
	.align		4
        /*0000*/ 	.byte	0x04, 0x37
        /*0002*/ 	.short	(.L_7 - .L_6)
.L_6:
        /*0004*/ 	.word	0x00000082


	//----- nvinfo : EIATTR_KPARAM_INFO
	.align		4
.L_7:
        /*0008*/ 	.byte	0x04, 0x17
        /*000a*/ 	.short	(.L_9 - .L_8)
.L_8:
        /*000c*/ 	.word	0x00000000
        /*0010*/ 	.short	0x0006
        /*0012*/ 	.short	0x0024
        /*0014*/ 	.byte	0x00, 0xf0, 0x11, 0x00


	//----- nvinfo : EIATTR_KPARAM_INFO
	.align		4
.L_9:
        /*0018*/ 	.byte	0x04, 0x17
        /*001a*/ 	.short	(.L_11 - .L_10)
.L_10:
        /*001c*/ 	.word	0x00000000
        /*0020*/ 	.short	0x0005
        /*0022*/ 	.short	0x0020
        /*0024*/ 	.byte	0x00, 0xf0, 0x11, 0x00


	//----- nvinfo : EIATTR_KPARAM_INFO
	.align		4
.L_11:
        /*0028*/ 	.byte	0x04, 0x17
        /*002a*/ 	.short	(.L_13 - .L_12)
.L_12:
        /*002c*/ 	.word	0x00000000
        /*0030*/ 	.short	0x0004
        /*0032*/ 	.short	0x001c
        /*0034*/ 	.byte	0x00, 0xf0, 0x11, 0x00


	//----- nvinfo : EIATTR_KPARAM_INFO
	.align		4
.L_13:
        /*0038*/ 	.byte	0x04, 0x17
        /*003a*/ 	.short	(.L_15 - .L_14)
.L_14:
        /*003c*/ 	.word	0x00000000
        /*0040*/ 	.short	0x0003
        /*0042*/ 	.short	0x0018
        /*0044*/ 	.byte	0x00, 0xf0, 0x11, 0x00


	//----- nvinfo : EIATTR_KPARAM_INFO
	.align		4
.L_15:
        /*0048*/ 	.byte	0x04, 0x17
        /*004a*/ 	.short	(.L_17 - .L_16)
.L_16:
        /*004c*/ 	.word	0x00000000
        /*0050*/ 	.short	0x0002
        /*0052*/ 	.short	0x0010
        /*0054*/ 	.byte	0x00, 0xf5, 0x21, 0x00


	//----- nvinfo : EIATTR_KPARAM_INFO
	.align		4
.L_17:
        /*0058*/ 	.byte	0x04, 0x17
        /*005a*/ 	.short	(.L_19 - .L_18)
.L_18:
        /*005c*/ 	.word	0x00000000
        /*0060*/ 	.short	0x0001
        /*0062*/ 	.short	0x0008
        /*0064*/ 	.byte	0x00, 0xf5, 0x21, 0x00


	//----- nvinfo : EIATTR_KPARAM_INFO
	.align		4
.L_19:
        /*0068*/ 	.byte	0x04, 0x17
        /*006a*/ 	.short	(.L_21 - .L_20)
.L_20:
        /*006c*/ 	.word	0x00000000
        /*0070*/ 	.short	0x0000
        /*0072*/ 	.short	0x0000
        /*0074*/ 	.byte	0x00, 0xf5, 0x21, 0x00


	//----- nvinfo : EIATTR_SPARSE_MMA_MASK
	.align		4
.L_21:
        /*0078*/ 	.byte	0x03, 0x50
        /*007a*/ 	.short	0x0000


	//----- nvinfo : EIATTR_MAXREG_COUNT
	.align		4
        /*007c*/ 	.byte	0x03, 0x1b
        /*007e*/ 	.short	0x00ff


	//----- nvinfo : EIATTR_NUM_BARRIERS
	.align		4
        /*0080*/ 	.byte	0x02, 0x4c
        /*0082*/ 	.byte	0x01
	.zero		1


	//----- nvinfo : EIATTR_MERCURY_ISA_VERSION
	.align		4
        /*0084*/ 	.byte	0x03, 0x5f
        /*0086*/ 	.short	0x0101


	//----- nvinfo : EIATTR_VRC_CTA_INIT_COUNT
	.align		4
        /*0088*/ 	.byte	0x02, 0x4a
	.zero		1
	.zero		1


	//----- nvinfo : EIATTR_EXIT_INSTR_OFFSETS
	.align		4
        /*008c*/ 	.byte	0x04, 0x1c
        /*008e*/ 	.short	(.L_23 - .L_22)


	//   ....[0]....
.L_22:
        /*0090*/ 	.word	0x00000040


	//   ....[1]....
        /*0094*/ 	.word	0x000007c0


	//----- nvinfo : EIATTR_CBANK_PARAM_SIZE
	.align		4
.L_23:
        /*0098*/ 	.byte	0x03, 0x19
        /*009a*/ 	.short	0x0028


	//----- nvinfo : EIATTR_PARAM_CBANK
	.align		4
        /*009c*/ 	.byte	0x04, 0x0a
        /*009e*/ 	.short	(.L_25 - .L_24)
	.align		4
.L_24:
        /*00a0*/ 	.word	index@(.nv.constant0._Z12gpu_multiplyPfS_S_iiii)
        /*00a4*/ 	.short	0x0380
        /*00a6*/ 	.short	0x0028


	//----- nvinfo : EIATTR_SW_WAR
	.align		4
.L_25:
        /*00a8*/ 	.byte	0x04, 0x36
        /*00aa*/ 	.short	(.L_27 - .L_26)
.L_26:
        /*00ac*/ 	.word	0x00000008
.L_27:


//--------------------- .nv.callgraph             --------------------------
	.section	.nv.callgraph,"",@"SHT_CUDA_CALLGRAPH"
	.align	4
	.sectionentsize	8
	.align		4
        /*0000*/ 	.word	0x00000000
	.align		4
        /*0004*/ 	.word	0xffffffff
	.align		4
        /*0008*/ 	.word	0x00000000
	.align		4
        /*000c*/ 	.word	0xfffffffe
	.align		4
        /*0010*/ 	.word	0x00000000
	.align		4
        /*0014*/ 	.word	0xfffffffd
	.align		4
        /*0018*/ 	.word	0x00000000
	.align		4
        /*001c*/ 	.word	0xfffffffc


//--------------------- .text._Z12gpu_multiplyPfS_S_iiii --------------------------
	.section	.text._Z12gpu_multiplyPfS_S_iiii,"ax",@progbits
	.align	128
        .global         _Z12gpu_multiplyPfS_S_iiii
        .type           _Z12gpu_multiplyPfS_S_iiii,@function
        .size           _Z12gpu_multiplyPfS_S_iiii,(.L_x_2 - _Z12gpu_multiplyPfS_S_iiii)
        .other          _Z12gpu_multiplyPfS_S_iiii,@"STO_CUDA_ENTRY STV_DEFAULT"
_Z12gpu_multiplyPfS_S_iiii:
.text._Z12gpu_multiplyPfS_S_iiii:
[----:B------:R-:W-:Y:S08]  /*0000*/  LDC R1, c[0x0][0x37c] ;  /* 0x0000df00ff017b82 */ /* 0x000ff00000000800 */
[----:B------:R-:W0:Y:S02]  /*0010*/  LDC R4, c[0x0][0x39c] ;  /* 0x0000e700ff047b82 */ /* 0x000e240000000800 */
[----:B0-----:R-:W-:-:S04]  /*0020*/  IADD3 R0, PT, PT, R4, 0x3e, RZ ;  /* 0x0000003e04007810 */ /* 0x001fc80007ffe0ff */
[----:B------:R-:W-:-:S13]  /*0030*/  ISETP.GE.U32.AND P0, PT, R0, 0x3f, PT ;  /* 0x0000003f0000780c */ /* 0x000fda0003f06070 */
[----:B------:R-:W-:Y:S05]  /*0040*/  @!P0 EXIT ;  /* 0x000000000000894d */ /* 0x000fea0003800000 */
[----:B------:R-:W0:Y:S01]  /*0050*/  S2R R8, SR_TID.Y ;  /* 0x0000000000087919 */ /* 0x000e220000002200 */
[----:B------:R-:W1:Y:S01]  /*0060*/  LDC R5, c[0x0][0x364] ;  /* 0x0000d900ff057b82 */ /* 0x000e620000000800 */
[----:B------:R-:W-:Y:S01]  /*0070*/  IADD3 R2, PT, PT, R4, 0x1f, RZ ;  /* 0x0000001f04027810 */ /* 0x000fe20007ffe0ff */
[----:B------:R-:W-:Y:S01]  /*0080*/  UMOV UR4, 0x400 ;  /* 0x0000040000047882 */ /* 0x000fe20000000000 */
[----:B------:R-:W2:Y:S01]  /*0090*/  S2R R10, SR_TID.X ;  /* 0x00000000000a7919 */ /* 0x000ea20000002100 */
[----:B------:R-:W-:Y:S01]  /*00a0*/  UIADD3 UR5, UPT, UPT, UR4, 0x1000, URZ ;  /* 0x0000100004057890 */ /* 0x000fe2000fffe0ff */
[----:B------:R-:W-:Y:S01]  /*00b0*/  SHF.R.S32.HI R3, RZ, 0x1f, R2 ;  /* 0x0000001fff037819 */ /* 0x000fe20000011402 */
[----:B------:R-:W-:Y:S01]  /*00c0*/  HFMA2 R11, -RZ, RZ, 0, 0 ;  /* 0x00000000ff0b7431 */ /* 0x000fe200000001ff */
[----:B------:R-:W3:Y:S01]  /*00d0*/  LDCU.64 UR8, c[0x0][0x358] ;  /* 0x00006b00ff0877ac */ /* 0x000ee20008000a00 */
[----:B------:R-:W4:Y:S01]  /*00e0*/  S2UR UR6, SR_CgaCtaId ;  /* 0x00000000000679c3 */ /* 0x000f220000008800 */
[----:B------:R-:W-:-:S04]  /*00f0*/  LEA.HI R3, R3, R2, RZ, 0x5 ;  /* 0x0000000203037211 */ /* 0x000fc800078f28ff */
[----:B------:R-:W-:-:S03]  /*0100*/  SHF.R.S32.HI R3, RZ, 0x5, R3 ;  /* 0x00000005ff037819 */ /* 0x000fc60000011403 */
[----:B------:R-:W1:Y:S01]  /*0110*/  S2UR UR7, SR_CTAID.Y ;  /* 0x00000000000779c3 */ /* 0x000e620000002600 */
[----:B------:R-:W-:-:S04]  /*0120*/  VIMNMX.U32 R2, PT, PT, R3, 0x1, !PT ;  /* 0x0000000103027848 */ /* 0x000fc80007fe0000 */
[----:B------:R-:W-:-:S03]  /*0130*/  IADD3 R2, PT, PT, -R2, RZ, RZ ;  /* 0x000000ff02027210 */ /* 0x000fc60007ffe1ff */
[----:B------:R-:W5:Y:S08]  /*0140*/  S2UR UR10, SR_CTAID.X ;  /* 0x00000000000a79c3 */ /* 0x000f700000002500 */
[----:B------:R-:W5:Y:S01]  /*0150*/  LDC R9, c[0x0][0x360] ;  /* 0x0000d800ff097b82 */ /* 0x000f620000000800 */
[----:B----4-:R-:W-:Y:S02]  /*0160*/  ULEA UR4, UR6, UR4, 0x18 ;  /* 0x0000000406047291 */ /* 0x010fe4000f8ec0ff */
[----:B------:R-:W-:-:S04]  /*0170*/  ULEA UR5, UR6, UR5, 0x18 ;  /* 0x0000000506057291 */ /* 0x000fc8000f8ec0ff */
[----:B0-----:R-:W-:Y:S01]  /*0180*/  LEA R16, R8, UR4, 0x7 ;  /* 0x0000000408107c11 */ /* 0x001fe2000f8e38ff */
[----:B------:R-:W0:Y:S01]  /*0190*/  LDC R0, c[0x0][0x3a4] ;  /* 0x0000e900ff007b82 */ /* 0x000e220000000800 */
[----:B-1----:R-:W-:Y:S01]  /*01a0*/  IMAD R5, R5, UR7, R8 ;  /* 0x0000000705057c24 */ /* 0x002fe2000f8e0208 */
[----:B--2---:R-:W-:-:S03]  /*01b0*/  LEA R6, R10, UR5, 0x2 ;  /* 0x000000050a067c11 */ /* 0x004fc6000f8e10ff */
[----:B------:R-:W-:-:S03]  /*01c0*/  IMAD R4, R5, R4, R10 ;  /* 0x0000000405047224 */ /* 0x000fc600078e020a */
[----:B------:R-:W1:Y:S08]  /*01d0*/  LDC.64 R22, c[0x0][0x390] ;  /* 0x0000e400ff167b82 */ /* 0x000e700000000a00 */
[----:B------:R-:W2:Y:S01]  /*01e0*/  LDC.64 R20, c[0x0][0x380] ;  /* 0x0000e000ff147b82 */ /* 0x000ea20000000a00 */
[----:B-----5:R-:W-:-:S07]  /*01f0*/  IMAD R9, R9, UR10, R10 ;  /* 0x0000000a09097c24 */ /* 0x020fce000f8e020a */
[----:B------:R-:W4:Y:S01]  /*0200*/  LDC.64 R18, c[0x0][0x388] ;  /* 0x0000e200ff127b82 */ /* 0x000f220000000a00 */
[--C-:B0-----:R-:W-:Y:S01]  /*0210*/  IMAD R7, R5, R0, R9.reuse ;  /* 0x0000000005077224 */ /* 0x101fe200078e0209 */
[C---:B------:R-:W-:Y:S01]  /*0220*/  LEA R5, R8.reuse, R6, 0x7 ;  /* 0x0000000608057211 */ /* 0x040fe200078e38ff */
[----:B------:R-:W-:Y:S02]  /*0230*/  IMAD R3, R8, R0, R9 ;  /* 0x0000000008037224 */ /* 0x000fe400078e0209 */
[----:B-1----:R-:W-:Y:S01]  /*0240*/  IMAD.WIDE R22, R7, 0x4, R22 ;  /* 0x0000000407167825 */ /* 0x002fe200078e0216 */
[----:B---3--:R-:W-:-:S07]  /*0250*/  LEA R7, R10, R16, 0x2 ;  /* 0x000000100a077211 */ /* 0x008fce00078e10ff */
.L_x_0:
[----:B--2---:R-:W-:-:S04]  /*0260*/  IMAD.WIDE.U32 R24, R4, 0x4, R20 ;  /* 0x0000000404187825 */ /* 0x004fc800078e0014 */
[----:B----4-:R-:W-:Y:S02]  /*0270*/  IMAD.WIDE.U32 R8, R3, 0x4, R18 ;  /* 0x0000000403087825 */ /* 0x010fe400078e0012 */
[----:B------:R-:W2:Y:S04]  /*0280*/  LDG.E R24, desc[UR8][R24.64] ;  /* 0x0000000818187981 */ /* 0x000ea8000c1e1900 */
[----:B------:R-:W3:Y:S01]  /*0290*/  LDG.E R26, desc[UR8][R8.64] ;  /* 0x00000008081a7981 */ /* 0x000ee2000c1e1900 */
[----:B------:R-:W-:Y:S02]  /*02a0*/  IADD3 R2, PT, PT, R2, 0x1, RZ ;  /* 0x0000000102027810 */ /* 0x000fe40007ffe0ff */
[----:B------:R-:W-:Y:S02]  /*02b0*/  IADD3 R4, PT, PT, R4, 0x20, RZ ;  /* 0x0000002004047810 */ /* 0x000fe40007ffe0ff */
[----:B------:R-:W-:-:S02]  /*02c0*/  ISETP.NE.AND P0, PT, R2, RZ, PT ;  /* 0x000000ff0200720c */ /* 0x000fc40003f05270 */
[----:B------:R-:W-:Y:S01]  /*02d0*/  LEA R3, R0, R3, 0x5 ;  /* 0x0000000300037211 */ /* 0x000fe200078e28ff */
[----:B--2---:R-:W-:Y:S04]  /*02e0*/  STS [R7], R24 ;  /* 0x0000001807007388 */ /* 0x004fe80000000800 */
[----:B---3--:R-:W-:Y:S01]  /*02f0*/  STS [R5], R26 ;  /* 0x0000001a05007388 */ /* 0x008fe20000000800 */
[----:B------:R-:W-:Y:S06]  /*0300*/  BAR.SYNC.DEFER_BLOCKING 0x0 ;  /* 0x0000000000007b1d */ /* 0x000fec0000010000 */
[----:B------:R-:W-:Y:S04]  /*0310*/  LDS R10, [R6] ;  /* 0x00000000060a7984 */ /* 0x000fe80000000800 */
[----:B0-----:R-:W0:Y:S04]  /*0320*/  LDS.128 R12, [R16] ;  /* 0x00000000100c7984 */ /* 0x001e280000000c00 */
[----:B------:R-:W1:Y:S04]  /*0330*/  LDS R27, [R6+0x80] ;  /* 0x00008000061b7984 */ /* 0x000e680000000800 */
[----:B------:R-:W2:Y:S04]  /*0340*/  LDS R17, [R6+0x100] ;  /* 0x0001000006117984 */ /* 0x000ea80000000800 */
[----:B------:R-:W3:Y:S04]  /*0350*/  LDS R29, [R6+0x180] ;  /* 0x00018000061d7984 */ /* 0x000ee80000000800 */
[----:B------:R-:W-:Y:S01]  /*0360*/  LDS R25, [R6+0x380] ;  /* 0x0003800006197984 */ /* 0x000fe20000000800 */
[----:B0-----:R-:W-:-:S03]  /*0370*/  FFMA R10, R12, R10, R11 ;  /* 0x0000000a0c0a7223 */ /* 0x001fc6000000000b */
[----:B------:R-:W-:Y:S01]  /*0380*/  LDS R12, [R6+0x280] ;  /* 0x00028000060c7984 */ /* 0x000fe20000000800 */
[----:B-1----:R-:W-:-:S03]  /*0390*/  FFMA R28, R27, R13, R10 ;  /* 0x0000000d1b1c7223 */ /* 0x002fc6000000000a */
[----:B------:R-:W-:Y:S01]  /*03a0*/  LDS R13, [R6+0x200] ;  /* 0x00020000060d7984 */ /* 0x000fe20000000800 */
[----:B--2---:R-:W-:-:S03]  /*03b0*/  FFMA R14, R17, R14, R28 ;  /* 0x0000000e110e7223 */ /* 0x004fc6000000001c */
[----:B------:R-:W0:Y:S01]  /*03c0*/  LDS.128 R8, [R16+0x10] ;  /* 0x0000100010087984 */ /* 0x000e220000000c00 */
[----:B---3--:R-:W-:-:S03]  /*03d0*/  FFMA R15, R29, R15, R14 ;  /* 0x0000000f1d0f7223 */ /* 0x008fc6000000000e */
[----:B------:R-:W1:Y:S01]  /*03e0*/  LDS R17, [R6+0x300] ;  /* 0x0003000006117984 */ /* 0x000e620000000800 */
[----:B0-----:R-:W-:-:S03]  /*03f0*/  FFMA R13, R8, R13, R15 ;  /* 0x0000000d080d7223 */ /* 0x001fc6000000000f */
[----:B------:R-:W-:Y:S01]  /*0400*/  LDS R8, [R6+0x480] ;  /* 0x0004800006087984 */ /* 0x000fe20000000800 */
[----:B------:R-:W-:-:S03]  /*0410*/  FFMA R24, R12, R9, R13 ;  /* 0x000000090c187223 */ /* 0x000fc6000000000d */
[----:B------:R-:W-:Y:S01]  /*0420*/  LDS R9, [R6+0x400] ;  /* 0x0004000006097984 */ /* 0x000fe20000000800 */
[----:B-1----:R-:W-:-:S03]  /*0430*/  FFMA R10, R17, R10, R24 ;  /* 0x0000000a110a7223 */ /* 0x002fc60000000018 */
[----:B------:R-:W0:Y:S01]  /*0440*/  LDS.128 R12, [R16+0x20] ;  /* 0x00002000100c7984 */ /* 0x000e220000000c00 */
[----:B------:R-:W-:-:S03]  /*0450*/  FFMA R11, R25, R11, R10 ;  /* 0x0000000b190b7223 */ /* 0x000fc6000000000a */
[----:B------:R-:W1:Y:S04]  /*0460*/  LDS R17, [R6+0x500] ;  /* 0x0005000006117984 */ /* 0x000e680000000800 */
[----:B------:R-:W2:Y:S01]  /*0470*/  LDS R25, [R6+0x580] ;  /* 0x0005800006197984 */ /* 0x000ea20000000800 */
[----:B0-----:R-:W-:-:S03]  /*0480*/  FFMA R9, R12, R9, R11 ;  /* 0x000000090c097223 */ /* 0x001fc6000000000b */
[----:B------:R-:W-:Y:S01]  /*0490*/  LDS R12, [R6+0x680] ;  /* 0x00068000060c7984 */ /* 0x000fe20000000800 */
[----:B------:R-:W-:-:S03]  /*04a0*/  FFMA R24, R8, R13, R9 ;  /* 0x0000000d08187223 */ /* 0x000fc60000000009 */
[----:B------:R-:W-:Y:S01]  /*04b0*/  LDS R13, [R6+0x600] ;  /* 0x00060000060d7984 */ /* 0x000fe20000000800 */
[----:B-1----:R-:W-:-:S03]  /*04c0*/  FFMA R14, R17, R14, R24 ;  /* 0x0000000e110e7223 */ /* 0x002fc60000000018 */
[----:B------:R-:W0:Y:S01]  /*04d0*/  LDS.128 R8, [R16+0x30] ;  /* 0x0000300010087984 */ /* 0x000e220000000c00 */
[----:B--2---:R-:W-:-:S03]  /*04e0*/  FFMA R15, R25, R15, R14 ;  /* 0x0000000f190f7223 */ /* 0x004fc6000000000e */
        /* <DEDUP_REMOVED lines=19> */
[----:B------:R-:W-:Y:S04]  /*0620*/  LDS R24, [R6+0xc80] ;  /* 0x000c800006187984 */ /* 0x000fe80000000800 */
[----:B------:R-:W-:Y:S01]  /*0630*/  LDS R17, [R6+0xd00] ;  /* 0x000d000006117984 */ /* 0x000fe20000000800 */
[----:B0-----:R-:W-:-:S03]  /*0640*/  FFMA R13, R8, R13, R15 ;  /* 0x0000000d080d7223 */ /* 0x001fc6000000000f */
[----:B------:R-:W0:Y:S01]  /*0650*/  LDS R8, [R6+0xb80] ;  /* 0x000b800006087984 */ /* 0x000e220000000800 */
[----:B------:R-:W-:-:S03]  /*0660*/  FFMA R26, R12, R9, R13 ;  /* 0x000000090c1a7223 */ /* 0x000fc6000000000d */
[----:B------:R-:W-:Y:S01]  /*0670*/  LDS R9, [R6+0xc00] ;  /* 0x000c000006097984 */ /* 0x000fe20000000800 */
[----:B-1----:R-:W-:-:S03]  /*0680*/  FFMA R25, R25, R10, R26 ;  /* 0x0000000a19197223 */ /* 0x002fc6000000001a */
[----:B------:R-:W1:Y:S01]  /*0690*/  LDS.128 R12, [R16+0x60] ;  /* 0x00006000100c7984 */ /* 0x000e620000000c00 */
[----:B0-----:R-:W-:-:S03]  /*06a0*/  FFMA R11, R8, R11, R25 ;  /* 0x0000000b080b7223 */ /* 0x001fc60000000019 */
[----:B------:R-:W-:Y:S01]  /*06b0*/  LDS R25, [R6+0xf80] ;  /* 0x000f800006197984 */ /* 0x000fe20000000800 */
[----:B-1----:R-:W-:-:S03]  /*06c0*/  FFMA R9, R12, R9, R11 ;  /* 0x000000090c097223 */ /* 0x002fc6000000000b */
[----:B------:R-:W0:Y:S01]  /*06d0*/  LDS R12, [R6+0xd80] ;  /* 0x000d8000060c7984 */ /* 0x000e220000000800 */
[----:B------:R-:W-:-:S03]  /*06e0*/  FFMA R26, R24, R13, R9 ;  /* 0x0000000d181a7223 */ /* 0x000fc60000000009 */
[----:B------:R-:W-:Y:S01]  /*06f0*/  LDS R13, [R6+0xe00] ;  /* 0x000e0000060d7984 */ /* 0x000fe20000000800 */
[----:B------:R-:W-:-:S03]  /*0700*/  FFMA R17, R17, R14, R26 ;  /* 0x0000000e11117223 */ /* 0x000fc6000000001a */
[----:B------:R-:W1:Y:S04]  /*0710*/  LDS.128 R8, [R16+0x70] ;  /* 0x0000700010087984 */ /* 0x000e680000000c00 */
[----:B------:R-:W2:Y:S04]  /*0720*/  LDS R24, [R6+0xe80] ;  /* 0x000e800006187984 */ /* 0x000ea80000000800 */
[----:B------:R-:W3:Y:S01]  /*0730*/  LDS R14, [R6+0xf00] ;  /* 0x000f0000060e7984 */ /* 0x000ee20000000800 */
[----:B0-----:R-:W-:-:S04]  /*0740*/  FFMA R15, R12, R15, R17 ;  /* 0x0000000f0c0f7223 */ /* 0x001fc80000000011 */
[----:B-1----:R-:W-:-:S04]  /*0750*/  FFMA R13, R8, R13, R15 ;  /* 0x0000000d080d7223 */ /* 0x002fc8000000000f */
[----:B--2---:R-:W-:-:S04]  /*0760*/  FFMA R9, R24, R9, R13 ;  /* 0x0000000918097223 */ /* 0x004fc8000000000d */
[----:B---3--:R-:W-:-:S04]  /*0770*/  FFMA R10, R14, R10, R9 ;  /* 0x0000000a0e0a7223 */ /* 0x008fc80000000009 */
[----:B------:R-:W-:-:S05]  /*0780*/  FFMA R11, R25, R11, R10 ;  /* 0x0000000b190b7223 */ /* 0x000fca000000000a */
[----:B------:R0:W-:Y:S01]  /*0790*/  STG.E desc[UR8][R22.64], R11 ;  /* 0x0000000b16007986 */ /* 0x0001e2000c101908 */
[----:B------:R-:W-:Y:S06]  /*07a0*/  BAR.SYNC.DEFER_BLOCKING 0x0 ;  /* 0x0000000000007b1d */ /* 0x000fec0000010000 */
[----:B------:R-:W-:Y:S05]  /*07b0*/  @P0 BRA `(.L_x_0) ;  /* 0xfffffff800a80947 */ /* 0x000fea000383ffff */
[----:B------:R-:W-:Y:S05]  /*07c0*/  EXIT ;  /* 0x000000000000794d */ /* 0x000fea0003800000 */
.L_x_1:
[----:B------:R-:W-:-:S00]  /*07d0*/  BRA `(.L_x_1) ;  /* 0xfffffffc00fc7947 */ /* 0x000fc0000383ffff */
[----:B------:R-:W-:-:S00]  /*07e0*/  NOP ;  /* 0x0000000000007918 */ /* 0x000fc00000000000 */
        /* <DEDUP_REMOVED lines=9> */
.L_x_2:


//--------------------- .nv.shared._Z12gpu_multiplyPfS_S_iiii --------------------------
	.section	.nv.shared._Z12gpu_multiplyPfS_S_iiii,"aw",@nobits
	.sectionflags	@""
	.align	4
.nv.shared._Z12gpu_multiplyPfS_S_iiii:
	.zero		9216


//--------------------- .nv.shared.reserved.0     --------------------------
	.section	.nv.shared.reserved.0,"aw",@nobits
	.weak		__nv_reservedSMEM_offset_0_alias
	.size		__nv_reservedSMEM_offset_0_alias, 0, 64
	.other		__nv_reservedSMEM_offset_0_alias,@"STO_CUDA_RESERVED_SHARED STV_DEFAULT"
__nv_reservedSMEM_offset_0_alias:
	.zero		0
	.zero		64


//--------------------- .nv.constant0._Z12gpu_multiplyPfS_S_iiii --------------------------
	.section	.nv.constant0._Z12gpu_multiplyPfS_S_iiii,"a",@progbits
	.sectionflags	@""
	.align	4
.nv.constant0._Z12gpu_multiplyPfS_S_iiii:
	.zero		936


//--------------------- SYMBOLS --------------------------

	.type		.nv.reservedSmem.offset0,@object
	.size		.nv.reservedSmem.offset0,0x4
	.type		.nv.reservedSmem.cap,@object
	.size		.nv.reservedSmem.cap,0x4
